//
// Generated by NVIDIA NVVM Compiler
//
// Compiler Build ID: CL-36424714
// Cuda compilation tools, release 13.0, V13.0.88
// Based on NVVM 20.0.0
//

.version 9.0
.target sm_100
.address_size 64

	// .globl	_Z11matriz_multPKfS0_Pfiiiff

.visible .entry _Z11matriz_multPKfS0_Pfiiiff(
	.param .u64 .ptr .align 1 _Z11matriz_multPKfS0_Pfiiiff_param_0,
	.param .u64 .ptr .align 1 _Z11matriz_multPKfS0_Pfiiiff_param_1,
	.param .u64 .ptr .align 1 _Z11matriz_multPKfS0_Pfiiiff_param_2,
	.param .u32 _Z11matriz_multPKfS0_Pfiiiff_param_3,
	.param .u32 _Z11matriz_multPKfS0_Pfiiiff_param_4,
	.param .u32 _Z11matriz_multPKfS0_Pfiiiff_param_5,
	.param .f32 _Z11matriz_multPKfS0_Pfiiiff_param_6,
	.param .f32 _Z11matriz_multPKfS0_Pfiiiff_param_7
)
{
	.reg .pred 	%p<10>;
	.reg .b32 	%r<41>;
	.reg .b32 	%f<75>;
	.reg .b64 	%rd<67>;

	ld.param.u64 	%rd14, [_Z11matriz_multPKfS0_Pfiiiff_param_0];
	ld.param.u64 	%rd15, [_Z11matriz_multPKfS0_Pfiiiff_param_1];
	ld.param.u32 	%r18, [_Z11matriz_multPKfS0_Pfiiiff_param_5];
	cvta.to.global.u64 	%rd1, %rd15;
	cvta.to.global.u64 	%rd2, %rd14;
	mov.u32 	%r19, %ctaid.x;
	mov.u32 	%r20, %ntid.x;
	mov.u32 	%r21, %tid.x;
	mad.lo.s32 	%r1, %r19, %r20, %r21;
	mov.u32 	%r22, %ctaid.y;
	mov.u32 	%r23, %ntid.y;
	mov.u32 	%r24, %tid.y;
	mad.lo.s32 	%r2, %r22, %r23, %r24;
	setp.lt.s32 	%p1, %r18, 1;
	mov.f32 	%f74, 0f00000000;
	@%p1 bra 	$L__BB0_12;
	mul.lo.s32 	%r3, %r18, %r2;
	and.b32  	%r4, %r18, 7;
	setp.lt.u32 	%p2, %r18, 8;
	mov.f32 	%f74, 0f00000000;
	mov.b32 	%r39, 0;
	@%p2 bra 	$L__BB0_4;
	and.b32  	%r39, %r18, 2147483640;
	neg.s32 	%r37, %r39;
	mul.wide.u32 	%rd16, %r18, 4;
	add.s64 	%rd3, %rd1, %rd16;
	mul.wide.u32 	%rd17, %r18, 8;
	add.s64 	%rd4, %rd1, %rd17;
	mul.wide.u32 	%rd18, %r18, 12;
	add.s64 	%rd5, %rd1, %rd18;
	mul.wide.u32 	%rd19, %r18, 16;
	add.s64 	%rd6, %rd1, %rd19;
	mul.wide.u32 	%rd20, %r18, 20;
	add.s64 	%rd7, %rd1, %rd20;
	mul.wide.u32 	%rd21, %r18, 24;
	add.s64 	%rd8, %rd1, %rd21;
	mul.wide.u32 	%rd22, %r18, 28;
	add.s64 	%rd9, %rd1, %rd22;
	mul.wide.u32 	%rd23, %r3, 4;
	add.s64 	%rd24, %rd23, %rd2;
	add.s64 	%rd66, %rd24, 16;
	mov.f32 	%f74, 0f00000000;
	mov.u32 	%r36, %r1;
$L__BB0_3:
	.pragma "nounroll";
	mul.wide.s32 	%rd25, %r36, 4;
	add.s64 	%rd26, %rd3, %rd25;
	add.s64 	%rd27, %rd4, %rd25;
	add.s64 	%rd28, %rd5, %rd25;
	add.s64 	%rd29, %rd6, %rd25;
	add.s64 	%rd30, %rd7, %rd25;
	add.s64 	%rd31, %rd8, %rd25;
	add.s64 	%rd32, %rd9, %rd25;
	add.s64 	%rd33, %rd1, %rd25;
	ld.global.f32 	%f19, [%rd66+-16];
	ld.global.f32 	%f20, [%rd33];
	fma.rn.f32 	%f21, %f19, %f20, %f74;
	ld.global.f32 	%f22, [%rd66+-12];
	ld.global.f32 	%f23, [%rd26];
	fma.rn.f32 	%f24, %f22, %f23, %f21;
	ld.global.f32 	%f25, [%rd66+-8];
	ld.global.f32 	%f26, [%rd27];
	fma.rn.f32 	%f27, %f25, %f26, %f24;
	ld.global.f32 	%f28, [%rd66+-4];
	ld.global.f32 	%f29, [%rd28];
	fma.rn.f32 	%f30, %f28, %f29, %f27;
	ld.global.f32 	%f31, [%rd66];
	ld.global.f32 	%f32, [%rd29];
	fma.rn.f32 	%f33, %f31, %f32, %f30;
	ld.global.f32 	%f34, [%rd66+4];
	ld.global.f32 	%f35, [%rd30];
	fma.rn.f32 	%f36, %f34, %f35, %f33;
	ld.global.f32 	%f37, [%rd66+8];
	ld.global.f32 	%f38, [%rd31];
	fma.rn.f32 	%f39, %f37, %f38, %f36;
	ld.global.f32 	%f40, [%rd66+12];
	ld.global.f32 	%f41, [%rd32];
	fma.rn.f32 	%f74, %f40, %f41, %f39;
	add.s32 	%r37, %r37, 8;
	shl.b32 	%r26, %r18, 3;
	add.s32 	%r36, %r36, %r26;
	add.s64 	%rd66, %rd66, 32;
	setp.ne.s32 	%p3, %r37, 0;
	@%p3 bra 	$L__BB0_3;
$L__BB0_4:
	setp.eq.s32 	%p4, %r4, 0;
	@%p4 bra 	$L__BB0_12;
	and.b32  	%r12, %r18, 3;
	setp.lt.u32 	%p5, %r4, 4;
	@%p5 bra 	$L__BB0_7;
	add.s32 	%r27, %r39, %r3;
	mul.wide.u32 	%rd34, %r27, 4;
	add.s64 	%rd35, %rd2, %rd34;
	ld.global.f32 	%f43, [%rd35];
	mad.lo.s32 	%r28, %r39, %r18, %r1;
	mul.wide.s32 	%rd36, %r28, 4;
	add.s64 	%rd37, %rd1, %rd36;
	ld.global.f32 	%f44, [%rd37];
	fma.rn.f32 	%f45, %f43, %f44, %f74;
	cvt.u64.u32 	%rd38, %r3;
	cvt.u64.u32 	%rd39, %r39;
	add.s64 	%rd40, %rd39, %rd38;
	shl.b64 	%rd41, %rd40, 2;
	add.s64 	%rd42, %rd2, %rd41;
	ld.global.f32 	%f46, [%rd42+4];
	mul.wide.u32 	%rd43, %r18, 4;
	add.s64 	%rd44, %rd37, %rd43;
	ld.global.f32 	%f47, [%rd44];
	fma.rn.f32 	%f48, %f46, %f47, %f45;
	ld.global.f32 	%f49, [%rd42+8];
	add.s64 	%rd45, %rd44, %rd43;
	ld.global.f32 	%f50, [%rd45];
	fma.rn.f32 	%f51, %f49, %f50, %f48;
	ld.global.f32 	%f52, [%rd42+12];
	add.s64 	%rd46, %rd45, %rd43;
	ld.global.f32 	%f53, [%rd46];
	fma.rn.f32 	%f74, %f52, %f53, %f51;
	add.s32 	%r39, %r39, 4;
$L__BB0_7:
	setp.eq.s32 	%p6, %r12, 0;
	@%p6 bra 	$L__BB0_12;
	setp.eq.s32 	%p7, %r12, 1;
	@%p7 bra 	$L__BB0_10;
	add.s32 	%r29, %r39, %r3;
	mul.wide.u32 	%rd47, %r29, 4;
	add.s64 	%rd48, %rd2, %rd47;
	ld.global.f32 	%f55, [%rd48];
	mad.lo.s32 	%r30, %r39, %r18, %r1;
	mul.wide.s32 	%rd49, %r30, 4;
	add.s64 	%rd50, %rd1, %rd49;
	ld.global.f32 	%f56, [%rd50];
	fma.rn.f32 	%f57, %f55, %f56, %f74;
	cvt.u64.u32 	%rd51, %r3;
	cvt.u64.u32 	%rd52, %r39;
	add.s64 	%rd53, %rd52, %rd51;
	shl.b64 	%rd54, %rd53, 2;
	add.s64 	%rd55, %rd2, %rd54;
	ld.global.f32 	%f58, [%rd55+4];
	mul.wide.u32 	%rd56, %r18, 4;
	add.s64 	%rd57, %rd50, %rd56;
	ld.global.f32 	%f59, [%rd57];
	fma.rn.f32 	%f74, %f58, %f59, %f57;
	add.s32 	%r39, %r39, 2;
$L__BB0_10:
	and.b32  	%r31, %r18, 1;
	setp.eq.b32 	%p8, %r31, 1;
	not.pred 	%p9, %p8;
	@%p9 bra 	$L__BB0_12;
	add.s32 	%r32, %r39, %r3;
	mul.wide.u32 	%rd58, %r32, 4;
	add.s64 	%rd59, %rd2, %rd58;
	ld.global.f32 	%f60, [%rd59];
	mad.lo.s32 	%r33, %r39, %r18, %r1;
	mul.wide.s32 	%rd60, %r33, 4;
	add.s64 	%rd61, %rd1, %rd60;
	ld.global.f32 	%f61, [%rd61];
	fma.rn.f32 	%f74, %f60, %f61, %f74;
$L__BB0_12:
	ld.param.f32 	%f66, [_Z11matriz_multPKfS0_Pfiiiff_param_7];
	ld.param.f32 	%f65, [_Z11matriz_multPKfS0_Pfiiiff_param_6];
	ld.param.u32 	%r35, [_Z11matriz_multPKfS0_Pfiiiff_param_4];
	ld.param.u64 	%rd65, [_Z11matriz_multPKfS0_Pfiiiff_param_2];
	cvta.to.global.u64 	%rd62, %rd65;
	mad.lo.s32 	%r34, %r35, %r2, %r1;
	mul.wide.s32 	%rd63, %r34, 4;
	add.s64 	%rd64, %rd62, %rd63;
	ld.global.f32 	%f62, [%rd64];
	mul.f32 	%f63, %f66, %f62;
	fma.rn.f32 	%f64, %f65, %f74, %f63;
	st.global.f32 	[%rd64], %f64;
	ret;

}


// ===== COMPILED SASS (sm_100) =====

	.target	sm_100

	.elftype	@"ET_EXEC"


//--------------------- .note.nv.tkinfo           --------------------------
	.section	.note.nv.tkinfo,"",@"SHT_NOTE"
	.sectionflags	@"SHF_NOTE_NV_TKINFO"
	.tkinfo
        /*0018*/ 	.word	0x00000002
        /*0030*/ 	.string	""
        /*0030*/ 	.string	"ptxas"
        /*0030*/ 	.string	"Cuda compilation tools, release 13.0, V13.0.88"
        /*0030*/ 	.string	"Build cuda_13.0.r13.0/compiler.36424714_0"
        /*0030*/ 	.string	"-arch sm_100 -m 64 "



//--------------------- .note.nv.cuinfo           --------------------------
	.section	.note.nv.cuinfo,"",@"SHT_NOTE"
	.sectionflags	@"SHF_NOTE_NV_CUINFO"
        /*0018*/ 	.short	0x0002
        /*001a*/ 	.short	0x0064
        /*001c*/ 	.short	0x0082
	.zero		2


//--------------------- .nv.info                  --------------------------
	.section	.nv.info,"",@"SHT_CUDA_INFO"
	.align	4


	//----- nvinfo : EIATTR_REGCOUNT
	.align		4
        /*0000*/ 	.byte	0x04, 0x2f
        /*0002*/ 	.short	(.L_1 - .L_0)
	.align		4
.L_0:
        /*0004*/ 	.word	index@(_Z11matriz_multPKfS0_Pfiiiff)
        /*0008*/ 	.word	0x0000001e


	//----- nvinfo : EIATTR_FRAME_SIZE
	.align		4
.L_1:
        /*000c*/ 	.byte	0x04, 0x11
        /*000e*/ 	.short	(.L_3 - .L_2)
	.align		4
.L_2:
        /*0010*/ 	.word	index@(_Z11matriz_multPKfS0_Pfiiiff)
        /*0014*/ 	.word	0x00000000


	//----- nvinfo : EIATTR_MIN_STACK_SIZE
	.align		4
.L_3:
        /*0018*/ 	.byte	0x04, 0x12
        /*001a*/ 	.short	(.L_5 - .L_4)
	.align		4
.L_4:
        /*001c*/ 	.word	index@(_Z11matriz_multPKfS0_Pfiiiff)
        /*0020*/ 	.word	0x00000000
.L_5:


//--------------------- .nv.compat                --------------------------
	.section	.nv.compat,"",@"SHT_CUDA_COMPAT_INFO"
	.align	4
        /*0000*/ 	.byte	0x02, 0x09, 0x00, 0x00, 0x02, 0x02, 0x01, 0x00, 0x02, 0x05, 0x05, 0x00, 0x03, 0x07, 0x01, 0x01
        /*0010*/ 	.byte	0x02, 0x03, 0x00, 0x00, 0x02, 0x06, 0x01, 0x00, 0x04, 0x0b, 0x08, 0x00, 0x09, 0x00, 0x00, 0x00
        /*0020*/ 	.byte	0x00, 0x00, 0x00, 0x00


//--------------------- .nv.info._Z11matriz_multPKfS0_Pfiiiff --------------------------
	.section	.nv.info._Z11matriz_multPKfS0_Pfiiiff,"",@"SHT_CUDA_INFO"
	.sectionflags	@""
	.align	4


	//----- nvinfo : EIATTR_CUDA_API_VERSION
	.align		4
        /*0000*/ 	.byte	0x04, 0x37
        /*0002*/ 	.short	(.L_7 - .L_6)
.L_6:
        /*0004*/ 	.word	0x00000082


	//----- nvinfo : EIATTR_KPARAM_INFO
	.align		4
.L_7:
        /*0008*/ 	.byte	0x04, 0x17
        /*000a*/ 	.short	(.L_9 - .L_8)
.L_8:
        /*000c*/ 	.word	0x00000000
        /*0010*/ 	.short	0x0007
        /*0012*/ 	.short	0x0028
        /*0014*/ 	.byte	0x00, 0xf0, 0x11, 0x00


	//----- nvinfo : EIATTR_KPARAM_INFO
	.align		4
.L_9:
        /*0018*/ 	.byte	0x04, 0x17
        /*001a*/ 	.short	(.L_11 - .L_10)
.L_10:
        /*001c*/ 	.word	0x00000000
        /*0020*/ 	.short	0x0006
        /*0022*/ 	.short	0x0024
        /*0024*/ 	.byte	0x00, 0xf0, 0x11, 0x00


	//----- nvinfo : EIATTR_KPARAM_INFO
	.align		4
.L_11:
        /*0028*/ 	.byte	0x04, 0x17
        /*002a*/ 	.short	(.L_13 - .L_12)
.L_12:
        /*002c*/ 	.word	0x00000000
        /*0030*/ 	.short	0x0005
        /*0032*/ 	.short	0x0020
        /*0034*/ 	.byte	0x00, 0xf0, 0x11, 0x00


	//----- nvinfo : EIATTR_KPARAM_INFO
	.align		4
.L_13:
        /*0038*/ 	.byte	0x04, 0x17
        /*003a*/ 	.short	(.L_15 - .L_14)
.L_14:
        /*003c*/ 	.word	0x00000000
        /*0040*/ 	.short	0x0004
        /*0042*/ 	.short	0x001c
        /*0044*/ 	.byte	0x00, 0xf0, 0x11, 0x00


	//----- nvinfo : EIATTR_KPARAM_INFO
	.align		4
.L_15:
        /*0048*/ 	.byte	0x04, 0x17
        /*004a*/ 	.short	(.L_17 - .L_16)
.L_16:
        /*004c*/ 	.word	0x00000000
        /*0050*/ 	.short	0x0003
        /*0052*/ 	.short	0x0018
        /*0054*/ 	.byte	0x00, 0xf0, 0x11, 0x00


	//----- nvinfo : EIATTR_KPARAM_INFO
	.align		4
.L_17:
        /*0058*/ 	.byte	0x04, 0x17
        /*005a*/ 	.short	(.L_19 - .L_18)
.L_18:
        /*005c*/ 	.word	0x00000000
        /*0060*/ 	.short	0x0002
        /*0062*/ 	.short	0x0010
        /*0064*/ 	.byte	0x00, 0xf5, 0x21, 0x00


	//----- nvinfo : EIATTR_KPARAM_INFO
	.align		4
.L_19:
        /*0068*/ 	.byte	0x04, 0x17
        /*006a*/ 	.short	(.L_21 - .L_20)
.L_20:
        /*006c*/ 	.word	0x00000000
        /*0070*/ 	.short	0x0001
        /*0072*/ 	.short	0x0008
        /*0074*/ 	.byte	0x00, 0xf5, 0x21, 0x00


	//----- nvinfo : EIATTR_KPARAM_INFO
	.align		4
.L_21:
        /*0078*/ 	.byte	0x04, 0x17
        /*007a*/ 	.short	(.L_23 - .L_22)
.L_22:
        /*007c*/ 	.word	0x00000000
        /*0080*/ 	.short	0x0000
        /*0082*/ 	.short	0x0000
        /*0084*/ 	.byte	0x00, 0xf5, 0x21, 0x00


	//----- nvinfo : EIATTR_SPARSE_MMA_MASK
	.align		4
.L_23:
        /*0088*/ 	.byte	0x03, 0x50
        /*008a*/ 	.short	0x0000


	//----- nvinfo : EIATTR_MAXREG_COUNT
	.align		4
        /*008c*/ 	.byte	0x03, 0x1b
        /*008e*/ 	.short	0x00ff


	//----- nvinfo : EIATTR_MERCURY_ISA_VERSION
	.align		4
        /*0090*/ 	.byte	0x03, 0x5f
        /*0092*/ 	.short	0x0101


	//----- nvinfo : EIATTR_VRC_CTA_INIT_COUNT
	.align		4
        /*0094*/ 	.byte	0x02, 0x4a
	.zero		1
	.zero		1


	//----- nvinfo : EIATTR_EXIT_INSTR_OFFSETS
	.align		4
        /*0098*/ 	.byte	0x04, 0x1c
        /*009a*/ 	.short	(.L_25 - .L_24)


	//   ....[0]....
.L_24:
        /*009c*/ 	.word	0x00000b10


	//----- nvinfo : EIATTR_CBANK_PARAM_SIZE
	.align		4
.L_25:
        /*00a0*/ 	.byte	0x03, 0x19
        /*00a2*/ 	.short	0x002c


	//----- nvinfo : EIATTR_PARAM_CBANK
	.align		4
        /*00a4*/ 	.byte	0x04, 0x0a
        /*00a6*/ 	.short	(.L_27 - .L_26)
	.align		4
.L_26:
        /*00a8*/ 	.word	index@(.nv.constant0._Z11matriz_multPKfS0_Pfiiiff)
        /*00ac*/ 	.short	0x0380
        /*00ae*/ 	.short	0x002c


	//----- nvinfo : EIATTR_SW_WAR
	.align		4
.L_27:
        /*00b0*/ 	.byte	0x04, 0x36
        /*00b2*/ 	.short	(.L_29 - .L_28)
.L_28:
        /*00b4*/ 	.word	0x00000008
.L_29:


//--------------------- .nv.callgraph             --------------------------
	.section	.nv.callgraph,"",@"SHT_CUDA_CALLGRAPH"
	.align	4
	.sectionentsize	8
	.align		4
        /*0000*/ 	.word	0x00000000
	.align		4
        /*0004*/ 	.word	0xffffffff
	.align		4
        /*0008*/ 	.word	0x00000000
	.align		4
        /*000c*/ 	.word	0xfffffffe
	.align		4
        /*0010*/ 	.word	0x00000000
	.align		4
        /*0014*/ 	.word	0xfffffffd
	.align		4
        /*0018*/ 	.word	0x00000000
	.align		4
        /*001c*/ 	.word	0xfffffffc


//--------------------- .text._Z11matriz_multPKfS0_Pfiiiff --------------------------
	.section	.text._Z11matriz_multPKfS0_Pfiiiff,"ax",@progbits
	.align	128
        .global         _Z11matriz_multPKfS0_Pfiiiff
        .type           _Z11matriz_multPKfS0_Pfiiiff,@function
        .size           _Z11matriz_multPKfS0_Pfiiiff,(.L_x_5 - _Z11matriz_multPKfS0_Pfiiiff)
        .other          _Z11matriz_multPKfS0_Pfiiiff,@"STO_CUDA_ENTRY STV_DEFAULT"
_Z11matriz_multPKfS0_Pfiiiff:
.text._Z11matriz_multPKfS0_Pfiiiff:
[----:B------:R-:W-:Y:S01]  /*0000*/  LDC R1, c[0x0][0x37c] ;  /* 0x0000df00ff017b82 */ /* 0x000fe20000000800 */
[----:B------:R-:W0:Y:S01]  /*0010*/  S2R R3, SR_TID.X ;  /* 0x0000000000037919 */ /* 0x000e220000002100 */
[----:B------:R-:W1:Y:S06]  /*0020*/  LDCU UR18, c[0x0][0x3a0] ;  /* 0x00007400ff1277ac */ /* 0x000e6c0008000800 */
[----:B------:R-:W0:Y:S01]  /*0030*/  LDC R0, c[0x0][0x360] ;  /* 0x0000d800ff007b82 */ /* 0x000e220000000800 */
[----:B------:R-:W-:Y:S01]  /*0040*/  HFMA2 R12, -RZ, RZ, 0, 0 ;  /* 0x00000000ff0c7431 */ /* 0x000fe200000001ff */
[----:B------:R-:W2:Y:S01]  /*0050*/  S2R R2, SR_TID.Y ;  /* 0x0000000000027919 */ /* 0x000ea20000002200 */
[----:B------:R-:W3:Y:S05]  /*0060*/  LDCU.64 UR16, c[0x0][0x358] ;  /* 0x00006b00ff1077ac */ /* 0x000eea0008000a00 */
[----:B------:R-:W0:Y:S08]  /*0070*/  S2UR UR4, SR_CTAID.X ;  /* 0x00000000000479c3 */ /* 0x000e300000002500 */
[----:B------:R-:W2:Y:S01]  /*0080*/  S2UR UR5, SR_CTAID.Y ;  /* 0x00000000000579c3 */ /* 0x000ea20000002600 */
[----:B-1----:R-:W-:-:S07]  /*0090*/  UISETP.GE.AND UP0, UPT, UR18, 0x1, UPT ;  /* 0x000000011200788c */ /* 0x002fce000bf06270 */
[----:B------:R-:W2:Y:S01]  /*00a0*/  LDC R13, c[0x0][0x364] ;  /* 0x0000d900ff0d7b82 */ /* 0x000ea20000000800 */
[----:B0-----:R-:W-:Y:S02]  /*00b0*/  IMAD R0, R0, UR4, R3 ;  /* 0x0000000400007c24 */ /* 0x001fe4000f8e0203 */
[----:B--2---:R-:W-:Y:S01]  /*00c0*/  IMAD R13, R13, UR5, R2 ;  /* 0x000000050d0d7c24 */ /* 0x004fe2000f8e0202 */
[----:B---3--:R-:W-:Y:S06]  /*00d0*/  BRA.U !UP0, `(.L_x_0) ;  /* 0x0000000908647547 */ /* 0x008fec000b800000 */
[----:B------:R-:W-:Y:S02]  /*00e0*/  UISETP.GE.U32.AND UP1, UPT, UR18, 0x8, UPT ;  /* 0x000000081200788c */ /* 0x000fe4000bf26070 */
[----:B------:R-:W-:Y:S01]  /*00f0*/  IMAD R5, R13, UR18, RZ ;  /* 0x000000120d057c24 */ /* 0x000fe2000f8e02ff */
[----:B------:R-:W-:Y:S01]  /*0100*/  ULOP3.LUT UR19, UR18, 0x7, URZ, 0xc0, !UPT ;  /* 0x0000000712137892 */ /* 0x000fe2000f8ec0ff */
[----:B------:R-:W-:Y:S01]  /*0110*/  MOV R12, RZ ;  /* 0x000000ff000c7202 */ /* 0x000fe20000000f00 */
[----:B------:R-:W-:Y:S02]  /*0120*/  UMOV UR4, URZ ;  /* 0x000000ff00047c82 */ /* 0x000fe40008000000 */
[----:B------:R-:W-:Y:S02]  /*0130*/  UISETP.NE.AND UP0, UPT, UR19, URZ, UPT ;  /* 0x000000ff1300728c */ /* 0x000fe4000bf05270 */
[----:B------:R-:W-:Y:S09]  /*0140*/  BRA.U !UP1, `(.L_x_1) ;  /* 0x0000000509087547 */ /* 0x000ff2000b800000 */
[----:B------:R-:W0:Y:S01]  /*0150*/  LDCU.128 UR20, c[0x0][0x380] ;  /* 0x00007000ff1477ac */ /* 0x000e220008000c00 */
[----:B------:R-:W-:Y:S02]  /*0160*/  MOV R12, RZ ;  /* 0x000000ff000c7202 */ /* 0x000fe40000000f00 */
[----:B------:R-:W-:Y:S01]  /*0170*/  MOV R14, R0 ;  /* 0x00000000000e7202 */ /* 0x000fe20000000f00 */
[----:B------:R-:W-:-:S04]  /*0180*/  ULOP3.LUT UR4, UR18, 0x7ffffff8, URZ, 0xc0, !UPT ;  /* 0x7ffffff812047892 */ /* 0x000fc8000f8ec0ff */
[----:B------:R-:W-:Y:S01]  /*0190*/  UIADD3 UR5, UPT, UPT, -UR4, URZ, URZ ;  /* 0x000000ff04057290 */ /* 0x000fe2000fffe1ff */
[----:B0-----:R-:W-:Y:S01]  /*01a0*/  MOV R2, UR20 ;  /* 0x0000001400027c02 */ /* 0x001fe20008000f00 */
[----:B------:R-:W-:Y:S01]  /*01b0*/  UIMAD.WIDE.U32 UR6, UR18, 0xc, UR22 ;  /* 0x0000000c120678a5 */ /* 0x000fe2000f8e0016 */
[----:B------:R-:W-:Y:S01]  /*01c0*/  MOV R3, UR21 ;  /* 0x0000001500037c02 */ /* 0x000fe20008000f00 */
[----:B------:R-:W-:Y:S02]  /*01d0*/  UIMAD.WIDE.U32 UR8, UR18, 0x10, UR22 ;  /* 0x00000010120878a5 */ /* 0x000fe4000f8e0016 */
[----:B------:R-:W-:Y:S01]  /*01e0*/  UIMAD.WIDE.U32 UR10, UR18, 0x14, UR22 ;  /* 0x00000014120a78a5 */ /* 0x000fe2000f8e0016 */
[----:B------:R-:W-:Y:S01]  /*01f0*/  IMAD.WIDE.U32 R2, R5, 0x4, R2 ;  /* 0x0000000405027825 */ /* 0x000fe200078e0002 */
[----:B------:R-:W-:Y:S02]  /*0200*/  UIMAD.WIDE.U32 UR12, UR18, 0x18, UR22 ;  /* 0x00000018120c78a5 */ /* 0x000fe4000f8e0016 */
[----:B------:R-:W-:Y:S01]  /*0210*/  UIMAD.WIDE.U32 UR14, UR18, 0x1c, UR22 ;  /* 0x0000001c120e78a5 */ /* 0x000fe2000f8e0016 */
[----:B------:R-:W-:-:S04]  /*0220*/  IADD3 R2, P0, PT, R2, 0x10, RZ ;  /* 0x0000001002027810 */ /* 0x000fc80007f1e0ff */
[----:B------:R-:W-:-:S09]  /*0230*/  IADD3.X R3, PT, PT, RZ, R3, RZ, P0, !PT ;  /* 0x00000003ff037210 */ /* 0x000fd200007fe4ff */
.L_x_2:
[----:B------:R-:W-:Y:S01]  /*0240*/  HFMA2 R23, -RZ, RZ, 0, 2.384185791015625e-07 ;  /* 0x00000004ff177431 */ /* 0x000fe200000001ff */
[----:B------:R-:W-:Y:S01]  /*0250*/  UIMAD.WIDE.U32 UR24, UR18, 0x4, UR22 ;  /* 0x00000004121878a5 */ /* 0x000fe2000f8e0016 */
[----:B------:R-:W2:Y:S01]  /*0260*/  LDG.E R21, desc[UR16][R2.64+-0x10] ;  /* 0xfffff01002157981 */ /* 0x000ea2000c1e1900 */
[----:B------:R-:W-:Y:S01]  /*0270*/  UIMAD.WIDE.U32 UR20, UR18, 0x8, UR22 ;  /* 0x00000008121478a5 */ /* 0x000fe2000f8e0016 */
[----:B------:R-:W-:Y:S01]  /*0280*/  HFMA2 R5, -RZ, RZ, 0, 2.384185791015625e-07 ;  /* 0x00000004ff057431 */ /* 0x000fe200000001ff */
[----:B------:R-:W-:Y:S01]  /*0290*/  MOV R11, 0x4 ;  /* 0x00000004000b7802 */ /* 0x000fe20000000f00 */
[----:B------:R-:W3:Y:S01]  /*02a0*/  LDG.E R19, desc[UR16][R2.64+-0xc] ;  /* 0xfffff41002137981 */ /* 0x000ee2000c1e1900 */
[----:B------:R-:W-:Y:S02]  /*02b0*/  MOV R8, UR24 ;  /* 0x0000001800087c02 */ /* 0x000fe40008000f00 */
[----:B------:R-:W-:Y:S01]  /*02c0*/  MOV R9, UR25 ;  /* 0x0000001900097c02 */ /* 0x000fe20008000f00 */
[C---:B------:R-:W-:Y:S01]  /*02d0*/  IMAD.WIDE R22, R14.reuse, R23, UR22 ;  /* 0x000000160e167e25 */ /* 0x040fe2000f8e0217 */
[----:B------:R-:W-:Y:S01]  /*02e0*/  MOV R24, UR20 ;  /* 0x0000001400187c02 */ /* 0x000fe20008000f00 */
[----:B------:R-:W4:Y:S01]  /*02f0*/  LDG.E R17, desc[UR16][R2.64+-0x8] ;  /* 0xfffff81002117981 */ /* 0x000f22000c1e1900 */
[----:B------:R-:W-:Y:S01]  /*0300*/  MOV R25, UR21 ;  /* 0x0000001500197c02 */ /* 0x000fe20008000f00 */
[----:B------:R-:W-:-:S02]  /*0310*/  IMAD.WIDE R8, R14, 0x4, R8 ;  /* 0x000000040e087825 */ /* 0x000fc400078e0208 */
[----:B------:R-:W2:Y:S02]  /*0320*/  LDG.E R22, desc[UR16][R22.64] ;  /* 0x0000001016167981 */ /* 0x000ea4000c1e1900 */
[C---:B------:R-:W-:Y:S02]  /*0330*/  IMAD.WIDE R24, R14.reuse, 0x4, R24 ;  /* 0x000000040e187825 */ /* 0x040fe400078e0218 */
[----:B------:R0:W3:Y:S02]  /*0340*/  LDG.E R20, desc[UR16][R8.64] ;  /* 0x0000001008147981 */ /* 0x0000e4000c1e1900 */
[C---:B------:R-:W-:Y:S01]  /*0350*/  IMAD.WIDE R10, R14.reuse, R11, UR6 ;  /* 0x000000060e0a7e25 */ /* 0x040fe2000f8e020b */
[----:B------:R-:W-:Y:S01]  /*0360*/  MOV R7, 0x4 ;  /* 0x0000000400077802 */ /* 0x000fe20000000f00 */
[----:B------:R-:W4:Y:S02]  /*0370*/  LDG.E R18, desc[UR16][R24.64] ;  /* 0x0000001018127981 */ /* 0x000f24000c1e1900 */
[----:B------:R-:W-:-:S02]  /*0380*/  IMAD.WIDE R4, R14, R5, UR8 ;  /* 0x000000080e047e25 */ /* 0x000fc4000f8e0205 */
[----:B------:R1:W5:Y:S02]  /*0390*/  LDG.E R16, desc[UR16][R10.64] ;  /* 0x000000100a107981 */ /* 0x000364000c1e1900 */
[----:B0-----:R-:W-:Y:S02]  /*03a0*/  HFMA2 R9, -RZ, RZ, 0, 2.384185791015625e-07 ;  /* 0x00000004ff097431 */ /* 0x001fe400000001ff */
[----:B------:R-:W5:Y:S01]  /*03b0*/  LDG.E R15, desc[UR16][R2.64+-0x4] ;  /* 0xfffffc10020f7981 */ /* 0x000f62000c1e1900 */
[C---:B------:R-:W-:Y:S01]  /*03c0*/  IMAD.WIDE R6, R14.reuse, R7, UR10 ;  /* 0x0000000a0e067e25 */ /* 0x040fe2000f8e0207 */
[----:B------:R-:W-:Y:S02]  /*03d0*/  MOV R27, 0x4 ;  /* 0x00000004001b7802 */ /* 0x000fe40000000f00 */
[----:B------:R0:W5:Y:S04]  /*03e0*/  LDG.E R4, desc[UR16][R4.64] ;  /* 0x0000001004047981 */ /* 0x000168000c1e1900 */
[----:B------:R-:W5:Y:S01]  /*03f0*/  LDG.E R23, desc[UR16][R2.64] ;  /* 0x0000001002177981 */ /* 0x000f62000c1e1900 */
[----:B------:R-:W-:-:S03]  /*0400*/  IMAD.WIDE R8, R14, R9, UR12 ;  /* 0x0000000c0e087e25 */ /* 0x000fc6000f8e0209 */
[----:B------:R-:W5:Y:S01]  /*0410*/  LDG.E R7, desc[UR16][R6.64] ;  /* 0x0000001006077981 */ /* 0x000f62000c1e1900 */
[----:B-1----:R-:W-:-:S03]  /*0420*/  IMAD.WIDE R10, R14, R27, UR14 ;  /* 0x0000000e0e0a7e25 */ /* 0x002fc6000f8e021b */
[----:B------:R-:W5:Y:S04]  /*0430*/  LDG.E R24, desc[UR16][R2.64+0x4] ;  /* 0x0000041002187981 */ /* 0x000f68000c1e1900 */
[----:B------:R-:W5:Y:S04]  /*0440*/  LDG.E R8, desc[UR16][R8.64] ;  /* 0x0000001008087981 */ /* 0x000f68000c1e1900 */
[----:B------:R-:W5:Y:S04]  /*0450*/  LDG.E R25, desc[UR16][R2.64+0x8] ;  /* 0x0000081002197981 */ /* 0x000f68000c1e1900 */
[----:B------:R-:W5:Y:S04]  /*0460*/  LDG.E R10, desc[UR16][R10.64] ;  /* 0x000000100a0a7981 */ /* 0x000f68000c1e1900 */
[----:B------:R1:W5:Y:S01]  /*0470*/  LDG.E R27, desc[UR16][R2.64+0xc] ;  /* 0x00000c10021b7981 */ /* 0x000362000c1e1900 */
[----:B------:R-:W-:-:S04]  /*0480*/  UIADD3 UR5, UPT, UPT, UR5, 0x8, URZ ;  /* 0x0000000805057890 */ /* 0x000fc8000fffe0ff */
[----:B------:R-:W-:Y:S01]  /*0490*/  UISETP.NE.AND UP1, UPT, UR5, URZ, UPT ;  /* 0x000000ff0500728c */ /* 0x000fe2000bf25270 */
[----:B0-----:R-:W-:Y:S02]  /*04a0*/  MOV R5, UR18 ;  /* 0x0000001200057c02 */ /* 0x001fe40008000f00 */
[----:B-1----:R-:W-:-:S03]  /*04b0*/  IADD3 R2, P0, PT, R2, 0x20, RZ ;  /* 0x0000002002027810 */ /* 0x002fc60007f1e0ff */
[----:B------:R-:W-:Y:S01]  /*04c0*/  IMAD R14, R5, 0x8, R14 ;  /* 0x00000008050e7824 */ /* 0x000fe200078e020e */
[----:B------:R-:W-:Y:S01]  /*04d0*/  IADD3.X R3, PT, PT, RZ, R3, RZ, P0, !PT ;  /* 0x00000003ff037210 */ /* 0x000fe200007fe4ff */
[----:B--2---:R-:W-:-:S04]  /*04e0*/  FFMA R22, R21, R22, R12 ;  /* 0x0000001615167223 */ /* 0x004fc8000000000c */
[----:B---3--:R-:W-:-:S04]  /*04f0*/  FFMA R20, R19, R20, R22 ;  /* 0x0000001413147223 */ /* 0x008fc80000000016 */
[----:B----4-:R-:W-:-:S04]  /*0500*/  FFMA R18, R17, R18, R20 ;  /* 0x0000001211127223 */ /* 0x010fc80000000014 */
[----:B-----5:R-:W-:-:S04]  /*0510*/  FFMA R16, R15, R16, R18 ;  /* 0x000000100f107223 */ /* 0x020fc80000000012 */
[----:B------:R-:W-:-:S04]  /*0520*/  FFMA R23, R23, R4, R16 ;  /* 0x0000000417177223 */ /* 0x000fc80000000010 */
[----:B------:R-:W-:-:S04]  /*0530*/  FFMA R24, R24, R7, R23 ;  /* 0x0000000718187223 */ /* 0x000fc80000000017 */
[----:B------:R-:W-:-:S04]  /*0540*/  FFMA R8, R25, R8, R24 ;  /* 0x0000000819087223 */ /* 0x000fc80000000018 */
[----:B------:R-:W-:Y:S01]  /*0550*/  FFMA R12, R27, R10, R8 ;  /* 0x0000000a1b0c7223 */ /* 0x000fe20000000008 */
[----:B------:R-:W-:Y:S06]  /*0560*/  BRA.U UP1, `(.L_x_2) ;  /* 0xfffffffd01347547 */ /* 0x000fec000b83ffff */
.L_x_1:
[----:B------:R-:W-:Y:S05]  /*0570*/  BRA.U !UP0, `(.L_x_0) ;  /* 0x00000005083c7547 */ /* 0x000fea000b800000 */
[----:B------:R-:W-:Y:S01]  /*0580*/  UISETP.GE.U32.AND UP0, UPT, UR19, 0x4, UPT ;  /* 0x000000041300788c */ /* 0x000fe2000bf06070 */
[----:B------:R-:W-:Y:S01]  /*0590*/  IMAD R2, R13, UR18, RZ ;  /* 0x000000120d027c24 */ /* 0x000fe2000f8e02ff */
[----:B------:R-:W-:-:S04]  /*05a0*/  ULOP3.LUT UR5, UR18, 0x3, URZ, 0xc0, !UPT ;  /* 0x0000000312057892 */ /* 0x000fc8000f8ec0ff */
[----:B------:R-:W-:-:S03]  /*05b0*/  UISETP.NE.AND UP1, UPT, UR5, URZ, UPT ;  /* 0x000000ff0500728c */ /* 0x000fc6000bf25270 */
[----:B------:R-:W-:Y:S08]  /*05c0*/  BRA.U !UP0, `(.L_x_3) ;  /* 0x00000001087c7547 */ /* 0x000ff0000b800000 */
[----:B------:R-:W0:Y:S01]  /*05d0*/  LDC.64 R6, c[0x0][0x388] ;  /* 0x0000e200ff067b82 */ /* 0x000e220000000a00 */
[----:B------:R-:W1:Y:S01]  /*05e0*/  LDCU.64 UR6, c[0x0][0x380] ;  /* 0x00007000ff0677ac */ /* 0x000e620008000a00 */
[----:B------:R-:W-:Y:S02]  /*05f0*/  MOV R5, UR4 ;  /* 0x0000000400057c02 */ /* 0x000fe40008000f00 */
[C---:B------:R-:W-:Y:S02]  /*0600*/  IADD3 R3, PT, PT, R2.reuse, UR4, RZ ;  /* 0x0000000402037c10 */ /* 0x040fe4000fffe0ff */
[----:B------:R-:W-:Y:S01]  /*0610*/  MOV R11, UR18 ;  /* 0x00000012000b7c02 */ /* 0x000fe20008000f00 */
[----:B------:R-:W-:Y:S01]  /*0620*/  IMAD R5, R5, UR18, R0 ;  /* 0x0000001205057c24 */ /* 0x000fe2000f8e0200 */
[----:B------:R-:W2:Y:S01]  /*0630*/  LDC.64 R8, c[0x0][0x380] ;  /* 0x0000e000ff087b82 */ /* 0x000ea20000000a00 */
[----:B------:R-:W-:Y:S02]  /*0640*/  IADD3 R14, P0, PT, R2, UR4, RZ ;  /* 0x00000004020e7c10 */ /* 0x000fe4000ff1e0ff */
[----:B------:R-:W-:Y:S01]  /*0650*/  MOV R15, UR18 ;  /* 0x00000012000f7c02 */ /* 0x000fe20008000f00 */
[----:B0-----:R-:W-:-:S04]  /*0660*/  IMAD.WIDE R6, R5, 0x4, R6 ;  /* 0x0000000405067825 */ /* 0x001fc800078e0206 */
[----:B------:R-:W-:Y:S01]  /*0670*/  IMAD.WIDE.U32 R10, R11, 0x4, R6 ;  /* 0x000000040b0a7825 */ /* 0x000fe200078e0006 */
[----:B------:R-:W-:Y:S01]  /*0680*/  MOV R17, UR18 ;  /* 0x0000001200117c02 */ /* 0x000fe20008000f00 */
[----:B------:R-:W3:Y:S02]  /*0690*/  LDG.E R6, desc[UR16][R6.64] ;  /* 0x0000001006067981 */ /* 0x000ee4000c1e1900 */
[----:B--2---:R-:W-:Y:S01]  /*06a0*/  IMAD.WIDE.U32 R8, R3, 0x4, R8 ;  /* 0x0000000403087825 */ /* 0x004fe200078e0008 */
[----:B------:R-:W-:Y:S02]  /*06b0*/  IADD3.X R3, PT, PT, RZ, RZ, RZ, P0, !PT ;  /* 0x000000ffff037210 */ /* 0x000fe400007fe4ff */
[----:B-1----:R-:W-:-:S03]  /*06c0*/  LEA R4, P0, R14, UR6, 0x2 ;  /* 0x000000060e047c11 */ /* 0x002fc6000f8010ff */
[----:B------:R-:W3:Y:S01]  /*06d0*/  LDG.E R9, desc[UR16][R8.64] ;  /* 0x0000001008097981 */ /* 0x000ee2000c1e1900 */
[----:B------:R-:W-:Y:S01]  /*06e0*/  LEA.HI.X R5, R14, UR7, R3, 0x2, P0 ;  /* 0x000000070e057c11 */ /* 0x000fe200080f1403 */
[----:B------:R-:W-:Y:S02]  /*06f0*/  IMAD.WIDE.U32 R14, R15, 0x4, R10 ;  /* 0x000000040f0e7825 */ /* 0x000fe400078e000a */
[----:B------:R-:W2:Y:S04]  /*0700*/  LDG.E R3, desc[UR16][R10.64] ;  /* 0x000000100a037981 */ /* 0x000ea8000c1e1900 */
[----:B------:R-:W2:Y:S01]  /*0710*/  LDG.E R18, desc[UR16][R4.64+0x4] ;  /* 0x0000041004127981 */ /* 0x000ea2000c1e1900 */
[----:B------:R-:W-:-:S03]  /*0720*/  IMAD.WIDE.U32 R16, R17, 0x4, R14 ;  /* 0x0000000411107825 */ /* 0x000fc600078e000e */
[----:B------:R-:W4:Y:S04]  /*0730*/  LDG.E R19, desc[UR16][R14.64] ;  /* 0x000000100e137981 */ /* 0x000f28000c1e1900 */
[----:B------:R-:W4:Y:S04]  /*0740*/  LDG.E R20, desc[UR16][R4.64+0x8] ;  /* 0x0000081004147981 */ /* 0x000f28000c1e1900 */
[----:B------:R-:W5:Y:S04]  /*0750*/  LDG.E R22, desc[UR16][R4.64+0xc] ;  /* 0x00000c1004167981 */ /* 0x000f68000c1e1900 */
[----:B------:R-:W5:Y:S01]  /*0760*/  LDG.E R16, desc[UR16][R16.64] ;  /* 0x0000001010107981 */ /* 0x000f62000c1e1900 */
[----:B------:R-:W-:Y:S01]  /*0770*/  UIADD3 UR4, UPT, UPT, UR4, 0x4, URZ ;  /* 0x0000000404047890 */ /* 0x000fe2000fffe0ff */
[----:B---3--:R-:W-:-:S04]  /*0780*/  FFMA R9, R9, R6, R12 ;  /* 0x0000000609097223 */ /* 0x008fc8000000000c */
[----:B--2---:R-:W-:-:S04]  /*0790*/  FFMA R3, R18, R3, R9 ;  /* 0x0000000312037223 */ /* 0x004fc80000000009 */
[----:B----4-:R-:W-:-:S04]  /*07a0*/  FFMA R3, R20, R19, R3 ;  /* 0x0000001314037223 */ /* 0x010fc80000000003 */
[----:B-----5:R-:W-:-:S07]  /*07b0*/  FFMA R12, R22, R16, R3 ;  /* 0x00000010160c7223 */ /* 0x020fce0000000003 */
.L_x_3:
[----:B------:R-:W-:Y:S05]  /*07c0*/  BRA.U !UP1, `(.L_x_0) ;  /* 0x0000000109a87547 */ /* 0x000fea000b800000 */
[----:B------:R-:W-:Y:S01]  /*07d0*/  UISETP.NE.AND UP0, UPT, UR5, 0x1, UPT ;  /* 0x000000010500788c */ /* 0x000fe2000bf05270 */
[----:B------:R-:W-:Y:S01]  /*07e0*/  IMAD.U32 R9, RZ, RZ, UR4 ;  /* 0x00000004ff097e24 */ /* 0x000fe2000f8e00ff */
[----:B------:R-:W-:Y:S02]  /*07f0*/  ULOP3.LUT UR5, UR18, 0x1, URZ, 0xc0, !UPT ;  /* 0x0000000112057892 */ /* 0x000fe4000f8ec0ff */
[----:B------:R-:W-:Y:S02]  /*0800*/  MOV R17, UR18 ;  /* 0x0000001200117c02 */ /* 0x000fe40008000f00 */
[----:B------:R-:W-:Y:S01]  /*0810*/  UISETP.NE.U32.AND UP1, UPT, UR5, 0x1, UPT ;  /* 0x000000010500788c */ /* 0x000fe2000bf25070 */
[----:B------:R-:W-:-:S04]  /*0820*/  PLOP3.LUT P1, PT, PT, PT, UP0, 0x80, 0x8 ;  /* 0x000000000008781c */ /* 0x000fc80003f2f008 */
[----:B------:R-:W0:Y:S01]  /*0830*/  @UP0 LDCU.128 UR8, c[0x0][0x380] ;  /* 0x00007000ff0807ac */ /* 0x000e220008000c00 */
[----:B------:R-:W-:Y:S01]  /*0840*/  PLOP3.LUT P0, PT, PT, PT, UP1, 0x80, 0x8 ;  /* 0x000000000008781c */ /* 0x000fe20003f0f018 */
[----:B------:R-:W1:Y:S04]  /*0850*/  @UP0 LDCU.64 UR6, c[0x0][0x380] ;  /* 0x00007000ff0607ac */ /* 0x000e680008000a00 */
[----:B------:R-:W2:Y:S03]  /*0860*/  @!UP1 LDCU.128 UR12, c[0x0][0x380] ;  /* 0x00007000ff0c97ac */ /* 0x000ea60008000c00 */
[C---:B------:R-:W-:Y:S02]  /*0870*/  @P1 IADD3 R3, PT, PT, R2.reuse, UR4, RZ ;  /* 0x0000000402031c10 */ /* 0x040fe4000fffe0ff */
[----:B------:R-:W-:Y:S01]  /*0880*/  @P1 IADD3 R5, P2, PT, R2, UR4, RZ ;  /* 0x0000000402051c10 */ /* 0x000fe2000ff5e0ff */
[----:B------:R-:W-:-:S03]  /*0890*/  @UP0 UIADD3 UR4, UPT, UPT, UR4, 0x2, URZ ;  /* 0x0000000204040890 */ /* 0x000fc6000fffe0ff */
[----:B------:R-:W-:Y:S02]  /*08a0*/  @P1 IADD3.X R8, PT, PT, RZ, RZ, RZ, P2, !PT ;  /* 0x000000ffff081210 */ /* 0x000fe400017fe4ff */
[----:B0-----:R-:W-:Y:S02]  /*08b0*/  MOV R14, UR8 ;  /* 0x00000008000e7c02 */ /* 0x001fe40008000f00 */
[----:B------:R-:W-:Y:S02]  /*08c0*/  MOV R15, UR9 ;  /* 0x00000009000f7c02 */ /* 0x000fe40008000f00 */
[----:B------:R-:W-:Y:S02]  /*08d0*/  MOV R6, UR10 ;  /* 0x0000000a00067c02 */ /* 0x000fe40008000f00 */
[----:B------:R-:W-:Y:S01]  /*08e0*/  MOV R7, UR11 ;  /* 0x0000000b00077c02 */ /* 0x000fe20008000f00 */
[----:B------:R-:W-:Y:S01]  /*08f0*/  @P1 IMAD.WIDE.U32 R14, R3, 0x4, R14 ;  /* 0x00000004030e1825 */ /* 0x000fe200078e000e */
[----:B-1----:R-:W-:-:S03]  /*0900*/  @P1 LEA R4, P2, R5, UR6, 0x2 ;  /* 0x0000000605041c11 */ /* 0x002fc6000f8410ff */
[----:B------:R-:W-:Y:S01]  /*0910*/  @P1 IMAD R3, R9, UR18, R0 ;  /* 0x0000001209031c24 */ /* 0x000fe2000f8e0200 */
[----:B------:R-:W-:-:S03]  /*0920*/  MOV R21, UR4 ;  /* 0x0000000400157c02 */ /* 0x000fc60008000f00 */
[----:B------:R-:W-:Y:S01]  /*0930*/  @P1 IMAD.WIDE R6, R3, 0x4, R6 ;  /* 0x0000000403061825 */ /* 0x000fe200078e0206 */
[----:B------:R-:W-:Y:S01]  /*0940*/  @P1 LEA.HI.X R5, R5, UR7, R8, 0x2, P2 ;  /* 0x0000000705051c11 */ /* 0x000fe200090f1408 */
[----:B------:R-:W3:Y:S01]  /*0950*/  @P1 LDG.E R3, desc[UR16][R14.64] ;  /* 0x000000100e031981 */ /* 0x000ee2000c1e1900 */
[----:B--2---:R-:W-:Y:S01]  /*0960*/  MOV R8, UR12 ;  /* 0x0000000c00087c02 */ /* 0x004fe20008000f00 */
[----:B------:R-:W-:Y:S01]  /*0970*/  @!P0 IMAD R21, R21, UR18, R0 ;  /* 0x0000001215158c24 */ /* 0x000fe2000f8e0200 */
[----:B------:R-:W-:Y:S01]  /*0980*/  MOV R9, UR13 ;  /* 0x0000000d00097c02 */ /* 0x000fe20008000f00 */
[----:B------:R-:W-:Y:S01]  /*0990*/  @P1 IMAD.WIDE.U32 R16, R17, 0x4, R6 ;  /* 0x0000000411101825 */ /* 0x000fe200078e0006 */
[----:B------:R-:W-:Y:S01]  /*09a0*/  @!P0 IADD3 R19, PT, PT, R2, UR4, RZ ;  /* 0x0000000402138c10 */ /* 0x000fe2000fffe0ff */
[----:B------:R-:W3:Y:S01]  /*09b0*/  @P1 LDG.E R6, desc[UR16][R6.64] ;  /* 0x0000001006061981 */ /* 0x000ee2000c1e1900 */
[----:B------:R-:W-:Y:S02]  /*09c0*/  MOV R10, UR14 ;  /* 0x0000000e000a7c02 */ /* 0x000fe40008000f00 */
[----:B------:R-:W-:Y:S01]  /*09d0*/  MOV R11, UR15 ;  /* 0x0000000f000b7c02 */ /* 0x000fe20008000f00 */
[----:B------:R-:W-:Y:S01]  /*09e0*/  @!P0 IMAD.WIDE.U32 R8, R19, 0x4, R8 ;  /* 0x0000000413088825 */ /* 0x000fe200078e0008 */
[----:B------:R-:W2:Y:S03]  /*09f0*/  @P1 LDG.E R16, desc[UR16][R16.64] ;  /* 0x0000001010101981 */ /* 0x000ea6000c1e1900 */
[----:B------:R-:W-:Y:S01]  /*0a00*/  @!P0 IMAD.WIDE R10, R21, 0x4, R10 ;  /* 0x00000004150a8825 */ /* 0x000fe200078e020a */
[----:B------:R-:W2:Y:S04]  /*0a10*/  @P1 LDG.E R4, desc[UR16][R4.64+0x4] ;  /* 0x0000041004041981 */ /* 0x000ea8000c1e1900 */
[----:B------:R-:W4:Y:S04]  /*0a20*/  @!P0 LDG.E R9, desc[UR16][R8.64] ;  /* 0x0000001008098981 */ /* 0x000f28000c1e1900 */
[----:B------:R-:W4:Y:S01]  /*0a30*/  @!P0 LDG.E R10, desc[UR16][R10.64] ;  /* 0x000000100a0a8981 */ /* 0x000f22000c1e1900 */
[----:B---3--:R-:W-:-:S04]  /*0a40*/  @P1 FFMA R3, R3, R6, R12 ;  /* 0x0000000603031223 */ /* 0x008fc8000000000c */
[----:B--2---:R-:W-:-:S04]  /*0a50*/  @P1 FFMA R12, R4, R16, R3 ;  /* 0x00000010040c1223 */ /* 0x004fc80000000003 */
[----:B----4-:R-:W-:-:S07]  /*0a60*/  @!P0 FFMA R12, R9, R10, R12 ;  /* 0x0000000a090c8223 */ /* 0x010fce000000000c */
.L_x_0:
[----:B------:R-:W0:Y:S01]  /*0a70*/  LDC.64 R2, c[0x0][0x390] ;  /* 0x0000e400ff027b82 */ /* 0x000e220000000a00 */
[----:B------:R-:W1:Y:S01]  /*0a80*/  LDCU UR4, c[0x0][0x39c] ;  /* 0x00007380ff0477ac */ /* 0x000e620008000800 */
[----:B------:R-:W2:Y:S01]  /*0a90*/  LDCU UR5, c[0x0][0x3a4] ;  /* 0x00007480ff0577ac */ /* 0x000ea20008000800 */
[----:B-1----:R-:W-:Y:S01]  /*0aa0*/  IMAD R13, R13, UR4, R0 ;  /* 0x000000040d0d7c24 */ /* 0x002fe2000f8e0200 */
[----:B------:R-:W1:Y:S03]  /*0ab0*/  LDCU UR4, c[0x0][0x3a8] ;  /* 0x00007500ff0477ac */ /* 0x000e660008000800 */
[----:B0-----:R-:W-:-:S05]  /*0ac0*/  IMAD.WIDE R2, R13, 0x4, R2 ;  /* 0x000000040d027825 */ /* 0x001fca00078e0202 */
[----:B------:R-:W1:Y:S02]  /*0ad0*/  LDG.E R0, desc[UR16][R2.64] ;  /* 0x0000001002007981 */ /* 0x000e64000c1e1900 */
[----:B-1----:R-:W-:-:S04]  /*0ae0*/  FMUL R5, R0, UR4 ;  /* 0x0000000400057c20 */ /* 0x002fc80008400000 */
[----:B--2---:R-:W-:-:S05]  /*0af0*/  FFMA R5, R12, UR5, R5 ;  /* 0x000000050c057c23 */ /* 0x004fca0008000005 */
[----:B------:R-:W-:Y:S01]  /*0b00*/  STG.E desc[UR16][R2.64], R5 ;  /* 0x0000000502007986 */ /* 0x000fe2000c101910 */
[----:B------:R-:W-:Y:S05]  /*0b10*/  EXIT ;  /* 0x000000000000794d */ /* 0x000fea0003800000 */
.L_x_4:
[----:B------:R-:W-:-:S00]  /*0b20*/  BRA `(.L_x_4) ;  /* 0xfffffffc00fc7947 */ /* 0x000fc0000383ffff */
[----:B------:R-:W-:-:S00]  /*0b30*/  NOP ;  /* 0x0000000000007918 */ /* 0x000fc00000000000 */
        /* <DEDUP_REMOVED lines=12> */
.L_x_5:


//--------------------- .nv.shared.reserved.0     --------------------------
	.section	.nv.shared.reserved.0,"aw",@nobits
	.weak		__nv_reservedSMEM_offset_0_alias
	.size		__nv_reservedSMEM_offset_0_alias, 0, 64
	.other		__nv_reservedSMEM_offset_0_alias,@"STO_CUDA_RESERVED_SHARED STV_DEFAULT"
__nv_reservedSMEM_offset_0_alias:
	.zero		0
	.zero		64


//--------------------- .nv.constant0._Z11matriz_multPKfS0_Pfiiiff --------------------------
	.section	.nv.constant0._Z11matriz_multPKfS0_Pfiiiff,"a",@progbits
	.sectionflags	@""
	.align	4
.nv.constant0._Z11matriz_multPKfS0_Pfiiiff:
	.zero		940


//--------------------- SYMBOLS --------------------------

	.type		.nv.reservedSmem.offset0,@object
	.size		.nv.reservedSmem.offset0,0x4
